//
// Generated by NVIDIA NVVM Compiler
//
// Compiler Build ID: CL-36424714
// Cuda compilation tools, release 13.0, V13.0.88
// Based on NVVM 20.0.0
//

.version 9.0
.target sm_100
.address_size 64

	// .globl	_Z22initializeCurandStatesP17curandStateXORWOWm
.global .align 4 .b8 precalc_xorwow_matrix[102400];
.global .align 4 .b8 precalc_xorwow_offset_matrix[102400];
.global .align 4 .b8 mrg32k3aM1[2304];
.global .align 4 .b8 mrg32k3aM2[2304];
.global .align 4 .b8 mrg32k3aM1SubSeq[2016];
.global .align 4 .b8 mrg32k3aM2SubSeq[2016];
.global .align 4 .b8 mrg32k3aM1Seq[2304];
.global .align 4 .b8 mrg32k3aM2Seq[2304];
.const .align 8 .b8 __cr_lgamma_table[72];

.visible .entry _Z22initializeCurandStatesP17curandStateXORWOWm(
	.param .u64 .ptr .align 1 _Z22initializeCurandStatesP17curandStateXORWOWm_param_0,
	.param .u64 _Z22initializeCurandStatesP17curandStateXORWOWm_param_1
)
{
	.reg .pred 	%p<24>;
	.reg .b32 	%r<413>;
	.reg .b64 	%rd<19>;

	ld.param.u64 	%rd8, [_Z22initializeCurandStatesP17curandStateXORWOWm_param_0];
	ld.param.u64 	%rd9, [_Z22initializeCurandStatesP17curandStateXORWOWm_param_1];
	cvta.to.global.u64 	%rd10, %rd8;
	mov.u32 	%r182, %ctaid.x;
	mov.u32 	%r183, %ntid.x;
	mov.u32 	%r184, %tid.x;
	mad.lo.s32 	%r185, %r182, %r183, %r184;
	cvt.s64.s32 	%rd18, %r185;
	mul.wide.s32 	%rd11, %r185, 48;
	add.s64 	%rd2, %rd10, %rd11;
	cvt.u32.u64 	%r186, %rd9;
	xor.b32  	%r187, %r186, -1429050551;
	mul.lo.s32 	%r188, %r187, 1099087573;
	{ .reg .b32 tmp; mov.b64 {tmp, %r189}, %rd9; }
	xor.b32  	%r190, %r189, -136515619;
	mul.lo.s32 	%r191, %r190, -1703105765;
	add.s32 	%r192, %r188, %r191;
	add.s32 	%r193, %r192, 6615241;
	add.s32 	%r194, %r188, 123456789;
	st.global.v2.u32 	[%rd2], {%r193, %r194};
	xor.b32  	%r195, %r188, 362436069;
	add.s32 	%r196, %r191, 521288629;
	st.global.v2.u32 	[%rd2+8], {%r195, %r196};
	xor.b32  	%r197, %r191, 88675123;
	add.s32 	%r198, %r188, 5783321;
	st.global.v2.u32 	[%rd2+16], {%r197, %r198};
	setp.eq.s32 	%p1, %r185, 0;
	@%p1 bra 	$L__BB0_42;
	mov.b32 	%r319, 0;
$L__BB0_2:
	and.b64  	%rd4, %rd18, 3;
	setp.eq.s64 	%p2, %rd4, 0;
	@%p2 bra 	$L__BB0_41;
	mul.wide.u32 	%rd12, %r319, 3200;
	mov.u64 	%rd13, precalc_xorwow_matrix;
	add.s64 	%rd5, %rd13, %rd12;
	cvt.u32.u64 	%r2, %rd4;
	mov.b32 	%r320, 0;
$L__BB0_4:
	mov.b32 	%r333, 0;
	mov.u32 	%r334, %r333;
	mov.u32 	%r335, %r333;
	mov.u32 	%r336, %r333;
	mov.u32 	%r337, %r333;
	mov.u32 	%r326, %r333;
$L__BB0_5:
	mul.wide.u32 	%rd14, %r326, 4;
	add.s64 	%rd15, %rd2, %rd14;
	ld.global.u32 	%r10, [%rd15+4];
	shl.b32 	%r11, %r326, 5;
	mov.b32 	%r332, 0;
$L__BB0_6:
	.pragma "nounroll";
	shr.u32 	%r203, %r10, %r332;
	and.b32  	%r204, %r203, 1;
	setp.eq.b32 	%p3, %r204, 1;
	not.pred 	%p4, %p3;
	add.s32 	%r205, %r11, %r332;
	mul.lo.s32 	%r206, %r205, 5;
	mul.wide.u32 	%rd16, %r206, 4;
	add.s64 	%rd6, %rd5, %rd16;
	@%p4 bra 	$L__BB0_8;
	ld.global.u32 	%r207, [%rd6];
	xor.b32  	%r337, %r337, %r207;
	ld.global.u32 	%r208, [%rd6+4];
	xor.b32  	%r336, %r336, %r208;
	ld.global.u32 	%r209, [%rd6+8];
	xor.b32  	%r335, %r335, %r209;
	ld.global.u32 	%r210, [%rd6+12];
	xor.b32  	%r334, %r334, %r210;
	ld.global.u32 	%r211, [%rd6+16];
	xor.b32  	%r333, %r333, %r211;
$L__BB0_8:
	and.b32  	%r213, %r203, 2;
	setp.eq.s32 	%p5, %r213, 0;
	@%p5 bra 	$L__BB0_10;
	ld.global.u32 	%r214, [%rd6+20];
	xor.b32  	%r337, %r337, %r214;
	ld.global.u32 	%r215, [%rd6+24];
	xor.b32  	%r336, %r336, %r215;
	ld.global.u32 	%r216, [%rd6+28];
	xor.b32  	%r335, %r335, %r216;
	ld.global.u32 	%r217, [%rd6+32];
	xor.b32  	%r334, %r334, %r217;
	ld.global.u32 	%r218, [%rd6+36];
	xor.b32  	%r333, %r333, %r218;
$L__BB0_10:
	and.b32  	%r220, %r203, 4;
	setp.eq.s32 	%p6, %r220, 0;
	@%p6 bra 	$L__BB0_12;
	ld.global.u32 	%r221, [%rd6+40];
	xor.b32  	%r337, %r337, %r221;
	ld.global.u32 	%r222, [%rd6+44];
	xor.b32  	%r336, %r336, %r222;
	ld.global.u32 	%r223, [%rd6+48];
	xor.b32  	%r335, %r335, %r223;
	ld.global.u32 	%r224, [%rd6+52];
	xor.b32  	%r334, %r334, %r224;
	ld.global.u32 	%r225, [%rd6+56];
	xor.b32  	%r333, %r333, %r225;
$L__BB0_12:
	and.b32  	%r227, %r203, 8;
	setp.eq.s32 	%p7, %r227, 0;
	@%p7 bra 	$L__BB0_14;
	ld.global.u32 	%r228, [%rd6+60];
	xor.b32  	%r337, %r337, %r228;
	ld.global.u32 	%r229, [%rd6+64];
	xor.b32  	%r336, %r336, %r229;
	ld.global.u32 	%r230, [%rd6+68];
	xor.b32  	%r335, %r335, %r230;
	ld.global.u32 	%r231, [%rd6+72];
	xor.b32  	%r334, %r334, %r231;
	ld.global.u32 	%r232, [%rd6+76];
	xor.b32  	%r333, %r333, %r232;
$L__BB0_14:
	and.b32  	%r234, %r203, 16;
	setp.eq.s32 	%p8, %r234, 0;
	@%p8 bra 	$L__BB0_16;
	ld.global.u32 	%r235, [%rd6+80];
	xor.b32  	%r337, %r337, %r235;
	ld.global.u32 	%r236, [%rd6+84];
	xor.b32  	%r336, %r336, %r236;
	ld.global.u32 	%r237, [%rd6+88];
	xor.b32  	%r335, %r335, %r237;
	ld.global.u32 	%r238, [%rd6+92];
	xor.b32  	%r334, %r334, %r238;
	ld.global.u32 	%r239, [%rd6+96];
	xor.b32  	%r333, %r333, %r239;
$L__BB0_16:
	and.b32  	%r241, %r203, 32;
	setp.eq.s32 	%p9, %r241, 0;
	@%p9 bra 	$L__BB0_18;
	ld.global.u32 	%r242, [%rd6+100];
	xor.b32  	%r337, %r337, %r242;
	ld.global.u32 	%r243, [%rd6+104];
	xor.b32  	%r336, %r336, %r243;
	ld.global.u32 	%r244, [%rd6+108];
	xor.b32  	%r335, %r335, %r244;
	ld.global.u32 	%r245, [%rd6+112];
	xor.b32  	%r334, %r334, %r245;
	ld.global.u32 	%r246, [%rd6+116];
	xor.b32  	%r333, %r333, %r246;
$L__BB0_18:
	and.b32  	%r248, %r203, 64;
	setp.eq.s32 	%p10, %r248, 0;
	@%p10 bra 	$L__BB0_20;
	ld.global.u32 	%r249, [%rd6+120];
	xor.b32  	%r337, %r337, %r249;
	ld.global.u32 	%r250, [%rd6+124];
	xor.b32  	%r336, %r336, %r250;
	ld.global.u32 	%r251, [%rd6+128];
	xor.b32  	%r335, %r335, %r251;
	ld.global.u32 	%r252, [%rd6+132];
	xor.b32  	%r334, %r334, %r252;
	ld.global.u32 	%r253, [%rd6+136];
	xor.b32  	%r333, %r333, %r253;
$L__BB0_20:
	and.b32  	%r255, %r203, 128;
	setp.eq.s32 	%p11, %r255, 0;
	@%p11 bra 	$L__BB0_22;
	ld.global.u32 	%r256, [%rd6+140];
	xor.b32  	%r337, %r337, %r256;
	ld.global.u32 	%r257, [%rd6+144];
	xor.b32  	%r336, %r336, %r257;
	ld.global.u32 	%r258, [%rd6+148];
	xor.b32  	%r335, %r335, %r258;
	ld.global.u32 	%r259, [%rd6+152];
	xor.b32  	%r334, %r334, %r259;
	ld.global.u32 	%r260, [%rd6+156];
	xor.b32  	%r333, %r333, %r260;
$L__BB0_22:
	and.b32  	%r262, %r203, 256;
	setp.eq.s32 	%p12, %r262, 0;
	@%p12 bra 	$L__BB0_24;
	ld.global.u32 	%r263, [%rd6+160];
	xor.b32  	%r337, %r337, %r263;
	ld.global.u32 	%r264, [%rd6+164];
	xor.b32  	%r336, %r336, %r264;
	ld.global.u32 	%r265, [%rd6+168];
	xor.b32  	%r335, %r335, %r265;
	ld.global.u32 	%r266, [%rd6+172];
	xor.b32  	%r334, %r334, %r266;
	ld.global.u32 	%r267, [%rd6+176];
	xor.b32  	%r333, %r333, %r267;
$L__BB0_24:
	and.b32  	%r269, %r203, 512;
	setp.eq.s32 	%p13, %r269, 0;
	@%p13 bra 	$L__BB0_26;
	ld.global.u32 	%r270, [%rd6+180];
	xor.b32  	%r337, %r337, %r270;
	ld.global.u32 	%r271, [%rd6+184];
	xor.b32  	%r336, %r336, %r271;
	ld.global.u32 	%r272, [%rd6+188];
	xor.b32  	%r335, %r335, %r272;
	ld.global.u32 	%r273, [%rd6+192];
	xor.b32  	%r334, %r334, %r273;
	ld.global.u32 	%r274, [%rd6+196];
	xor.b32  	%r333, %r333, %r274;
$L__BB0_26:
	and.b32  	%r276, %r203, 1024;
	setp.eq.s32 	%p14, %r276, 0;
	@%p14 bra 	$L__BB0_28;
	ld.global.u32 	%r277, [%rd6+200];
	xor.b32  	%r337, %r337, %r277;
	ld.global.u32 	%r278, [%rd6+204];
	xor.b32  	%r336, %r336, %r278;
	ld.global.u32 	%r279, [%rd6+208];
	xor.b32  	%r335, %r335, %r279;
	ld.global.u32 	%r280, [%rd6+212];
	xor.b32  	%r334, %r334, %r280;
	ld.global.u32 	%r281, [%rd6+216];
	xor.b32  	%r333, %r333, %r281;
$L__BB0_28:
	and.b32  	%r283, %r203, 2048;
	setp.eq.s32 	%p15, %r283, 0;
	@%p15 bra 	$L__BB0_30;
	ld.global.u32 	%r284, [%rd6+220];
	xor.b32  	%r337, %r337, %r284;
	ld.global.u32 	%r285, [%rd6+224];
	xor.b32  	%r336, %r336, %r285;
	ld.global.u32 	%r286, [%rd6+228];
	xor.b32  	%r335, %r335, %r286;
	ld.global.u32 	%r287, [%rd6+232];
	xor.b32  	%r334, %r334, %r287;
	ld.global.u32 	%r288, [%rd6+236];
	xor.b32  	%r333, %r333, %r288;
$L__BB0_30:
	and.b32  	%r290, %r203, 4096;
	setp.eq.s32 	%p16, %r290, 0;
	@%p16 bra 	$L__BB0_32;
	ld.global.u32 	%r291, [%rd6+240];
	xor.b32  	%r337, %r337, %r291;
	ld.global.u32 	%r292, [%rd6+244];
	xor.b32  	%r336, %r336, %r292;
	ld.global.u32 	%r293, [%rd6+248];
	xor.b32  	%r335, %r335, %r293;
	ld.global.u32 	%r294, [%rd6+252];
	xor.b32  	%r334, %r334, %r294;
	ld.global.u32 	%r295, [%rd6+256];
	xor.b32  	%r333, %r333, %r295;
$L__BB0_32:
	and.b32  	%r297, %r203, 8192;
	setp.eq.s32 	%p17, %r297, 0;
	@%p17 bra 	$L__BB0_34;
	ld.global.u32 	%r298, [%rd6+260];
	xor.b32  	%r337, %r337, %r298;
	ld.global.u32 	%r299, [%rd6+264];
	xor.b32  	%r336, %r336, %r299;
	ld.global.u32 	%r300, [%rd6+268];
	xor.b32  	%r335, %r335, %r300;
	ld.global.u32 	%r301, [%rd6+272];
	xor.b32  	%r334, %r334, %r301;
	ld.global.u32 	%r302, [%rd6+276];
	xor.b32  	%r333, %r333, %r302;
$L__BB0_34:
	and.b32  	%r304, %r203, 16384;
	setp.eq.s32 	%p18, %r304, 0;
	@%p18 bra 	$L__BB0_36;
	ld.global.u32 	%r305, [%rd6+280];
	xor.b32  	%r337, %r337, %r305;
	ld.global.u32 	%r306, [%rd6+284];
	xor.b32  	%r336, %r336, %r306;
	ld.global.u32 	%r307, [%rd6+288];
	xor.b32  	%r335, %r335, %r307;
	ld.global.u32 	%r308, [%rd6+292];
	xor.b32  	%r334, %r334, %r308;
	ld.global.u32 	%r309, [%rd6+296];
	xor.b32  	%r333, %r333, %r309;
$L__BB0_36:
	and.b32  	%r311, %r203, 32768;
	setp.eq.s32 	%p19, %r311, 0;
	@%p19 bra 	$L__BB0_38;
	ld.global.u32 	%r312, [%rd6+300];
	xor.b32  	%r337, %r337, %r312;
	ld.global.u32 	%r313, [%rd6+304];
	xor.b32  	%r336, %r336, %r313;
	ld.global.u32 	%r314, [%rd6+308];
	xor.b32  	%r335, %r335, %r314;
	ld.global.u32 	%r315, [%rd6+312];
	xor.b32  	%r334, %r334, %r315;
	ld.global.u32 	%r316, [%rd6+316];
	xor.b32  	%r333, %r333, %r316;
$L__BB0_38:
	add.s32 	%r332, %r332, 16;
	setp.ne.s32 	%p20, %r332, 32;
	@%p20 bra 	$L__BB0_6;
	mad.lo.s32 	%r317, %r326, -31, %r11;
	add.s32 	%r326, %r317, 1;
	setp.ne.s32 	%p21, %r326, 5;
	@%p21 bra 	$L__BB0_5;
	st.global.u32 	[%rd2+4], %r337;
	st.global.u32 	[%rd2+8], %r336;
	st.global.u32 	[%rd2+12], %r335;
	st.global.u32 	[%rd2+16], %r334;
	st.global.u32 	[%rd2+20], %r333;
	add.s32 	%r320, %r320, 1;
	setp.lt.u32 	%p22, %r320, %r2;
	@%p22 bra 	$L__BB0_4;
$L__BB0_41:
	shr.u64 	%rd7, %rd18, 2;
	add.s32 	%r319, %r319, 1;
	setp.gt.u64 	%p23, %rd18, 3;
	mov.u64 	%rd18, %rd7;
	@%p23 bra 	$L__BB0_2;
$L__BB0_42:
	mov.b32 	%r318, 0;
	st.global.v2.u32 	[%rd2+24], {%r318, %r318};
	st.global.u32 	[%rd2+32], %r318;
	mov.b64 	%rd17, 0;
	st.global.u64 	[%rd2+40], %rd17;
	ret;

}
	// .globl	_Z13dropoutKernelPfS_S_fiP17curandStateXORWOW
.visible .entry _Z13dropoutKernelPfS_S_fiP17curandStateXORWOW(
	.param .u64 .ptr .align 1 _Z13dropoutKernelPfS_S_fiP17curandStateXORWOW_param_0,
	.param .u64 .ptr .align 1 _Z13dropoutKernelPfS_S_fiP17curandStateXORWOW_param_1,
	.param .u64 .ptr .align 1 _Z13dropoutKernelPfS_S_fiP17curandStateXORWOW_param_2,
	.param .f32 _Z13dropoutKernelPfS_S_fiP17curandStateXORWOW_param_3,
	.param .u32 _Z13dropoutKernelPfS_S_fiP17curandStateXORWOW_param_4,
	.param .u64 .ptr .align 1 _Z13dropoutKernelPfS_S_fiP17curandStateXORWOW_param_5
)
{
	.reg .pred 	%p<3>;
	.reg .b32 	%r<21>;
	.reg .b32 	%f<7>;
	.reg .b64 	%rd<15>;

	ld.param.u64 	%rd1, [_Z13dropoutKernelPfS_S_fiP17curandStateXORWOW_param_0];
	ld.param.u64 	%rd2, [_Z13dropoutKernelPfS_S_fiP17curandStateXORWOW_param_1];
	ld.param.u64 	%rd3, [_Z13dropoutKernelPfS_S_fiP17curandStateXORWOW_param_2];
	ld.param.f32 	%f1, [_Z13dropoutKernelPfS_S_fiP17curandStateXORWOW_param_3];
	ld.param.u32 	%r2, [_Z13dropoutKernelPfS_S_fiP17curandStateXORWOW_param_4];
	ld.param.u64 	%rd4, [_Z13dropoutKernelPfS_S_fiP17curandStateXORWOW_param_5];
	mov.u32 	%r3, %ctaid.x;
	mov.u32 	%r4, %ntid.x;
	mov.u32 	%r5, %tid.x;
	mad.lo.s32 	%r1, %r3, %r4, %r5;
	setp.ge.s32 	%p1, %r1, %r2;
	@%p1 bra 	$L__BB1_2;
	cvta.to.global.u64 	%rd5, %rd4;
	cvta.to.global.u64 	%rd6, %rd3;
	cvta.to.global.u64 	%rd7, %rd1;
	cvta.to.global.u64 	%rd8, %rd2;
	mul.wide.s32 	%rd9, %r1, 48;
	add.s64 	%rd10, %rd5, %rd9;
	ld.global.v2.u32 	{%r6, %r7}, [%rd10];
	shr.u32 	%r8, %r7, 2;
	xor.b32  	%r9, %r8, %r7;
	ld.global.v2.u32 	{%r10, %r11}, [%rd10+8];
	ld.global.v2.u32 	{%r12, %r13}, [%rd10+16];
	st.global.v2.u32 	[%rd10+8], {%r11, %r12};
	shl.b32 	%r14, %r13, 4;
	shl.b32 	%r15, %r9, 1;
	xor.b32  	%r16, %r15, %r14;
	xor.b32  	%r17, %r16, %r9;
	xor.b32  	%r18, %r17, %r13;
	st.global.v2.u32 	[%rd10+16], {%r13, %r18};
	add.s32 	%r19, %r6, 362437;
	st.global.v2.u32 	[%rd10], {%r19, %r10};
	add.s32 	%r20, %r18, %r19;
	cvt.rn.f32.u32 	%f2, %r20;
	fma.rn.f32 	%f3, %f2, 0f2F800000, 0f2F000000;
	setp.gt.f32 	%p2, %f3, %f1;
	selp.f32 	%f4, 0f3F800000, 0f00000000, %p2;
	mul.wide.s32 	%rd11, %r1, 4;
	add.s64 	%rd12, %rd6, %rd11;
	st.global.f32 	[%rd12], %f4;
	add.s64 	%rd13, %rd7, %rd11;
	ld.global.f32 	%f5, [%rd13];
	mul.f32 	%f6, %f5, %f4;
	add.s64 	%rd14, %rd8, %rd11;
	st.global.f32 	[%rd14], %f6;
$L__BB1_2:
	ret;

}


// ===== COMPILED SASS (sm_100) =====

	.target	sm_100

	.elftype	@"ET_EXEC"


//--------------------- .note.nv.tkinfo           --------------------------
	.section	.note.nv.tkinfo,"",@"SHT_NOTE"
	.sectionflags	@"SHF_NOTE_NV_TKINFO"
	.tkinfo
        /*0018*/ 	.word	0x00000002
        /*0030*/ 	.string	""
        /*0030*/ 	.string	"ptxas"
        /*0030*/ 	.string	"Cuda compilation tools, release 13.0, V13.0.88"
        /*0030*/ 	.string	"Build cuda_13.0.r13.0/compiler.36424714_0"
        /*0030*/ 	.string	"-arch sm_100 -m 64 "



//--------------------- .note.nv.cuinfo           --------------------------
	.section	.note.nv.cuinfo,"",@"SHT_NOTE"
	.sectionflags	@"SHF_NOTE_NV_CUINFO"
        /*0018*/ 	.short	0x0002
        /*001a*/ 	.short	0x0064
        /*001c*/ 	.short	0x0082
	.zero		2


//--------------------- .nv.info                  --------------------------
	.section	.nv.info,"",@"SHT_CUDA_INFO"
	.align	4


	//----- nvinfo : EIATTR_REGCOUNT
	.align		4
        /*0000*/ 	.byte	0x04, 0x2f
        /*0002*/ 	.short	(.L_10 - .L_9)
	.align		4
.L_9:
        /*0004*/ 	.word	index@(_Z22initializeCurandStatesP17curandStateXORWOWm)
        /*0008*/ 	.word	0x0000001f


	//----- nvinfo : EIATTR_FRAME_SIZE
	.align		4
.L_10:
        /*000c*/ 	.byte	0x04, 0x11
        /*000e*/ 	.short	(.L_12 - .L_11)
	.align		4
.L_11:
        /*0010*/ 	.word	index@(_Z22initializeCurandStatesP17curandStateXORWOWm)
        /*0014*/ 	.word	0x00000000


	//----- nvinfo : EIATTR_REGCOUNT
	.align		4
.L_12:
        /*0018*/ 	.byte	0x04, 0x2f
        /*001a*/ 	.short	(.L_14 - .L_13)
	.align		4
.L_13:
        /*001c*/ 	.word	index@(_Z13dropoutKernelPfS_S_fiP17curandStateXORWOW)
        /*0020*/ 	.word	0x00000016


	//----- nvinfo : EIATTR_FRAME_SIZE
	.align		4
.L_14:
        /*0024*/ 	.byte	0x04, 0x11
        /*0026*/ 	.short	(.L_16 - .L_15)
	.align		4
.L_15:
        /*0028*/ 	.word	index@(_Z13dropoutKernelPfS_S_fiP17curandStateXORWOW)
        /*002c*/ 	.word	0x00000000


	//----- nvinfo : EIATTR_MIN_STACK_SIZE
	.align		4
.L_16:
        /*0030*/ 	.byte	0x04, 0x12
        /*0032*/ 	.short	(.L_18 - .L_17)
	.align		4
.L_17:
        /*0034*/ 	.word	index@(_Z13dropoutKernelPfS_S_fiP17curandStateXORWOW)
        /*0038*/ 	.word	0x00000000


	//----- nvinfo : EIATTR_MIN_STACK_SIZE
	.align		4
.L_18:
        /*003c*/ 	.byte	0x04, 0x12
        /*003e*/ 	.short	(.L_20 - .L_19)
	.align		4
.L_19:
        /*0040*/ 	.word	index@(_Z22initializeCurandStatesP17curandStateXORWOWm)
        /*0044*/ 	.word	0x00000000
.L_20:


//--------------------- .nv.compat                --------------------------
	.section	.nv.compat,"",@"SHT_CUDA_COMPAT_INFO"
	.align	4
        /*0000*/ 	.byte	0x02, 0x09, 0x00, 0x00, 0x02, 0x02, 0x01, 0x00, 0x02, 0x05, 0x05, 0x00, 0x03, 0x07, 0x01, 0x01
        /*0010*/ 	.byte	0x02, 0x03, 0x00, 0x00, 0x02, 0x06, 0x01, 0x00, 0x04, 0x0b, 0x08, 0x00, 0x09, 0x00, 0x00, 0x00
        /*0020*/ 	.byte	0x00, 0x00, 0x00, 0x00


//--------------------- .nv.info._Z13dropoutKernelPfS_S_fiP17curandStateXORWOW --------------------------
	.section	.nv.info._Z13dropoutKernelPfS_S_fiP17curandStateXORWOW,"",@"SHT_CUDA_INFO"
	.sectionflags	@""
	.align	4


	//----- nvinfo : EIATTR_CUDA_API_VERSION
	.align		4
        /*0000*/ 	.byte	0x04, 0x37
        /*0002*/ 	.short	(.L_22 - .L_21)
.L_21:
        /*0004*/ 	.word	0x00000082


	//----- nvinfo : EIATTR_KPARAM_INFO
	.align		4
.L_22:
        /*0008*/ 	.byte	0x04, 0x17
        /*000a*/ 	.short	(.L_24 - .L_23)
.L_23:
        /*000c*/ 	.word	0x00000000
        /*0010*/ 	.short	0x0005
        /*0012*/ 	.short	0x0020
        /*0014*/ 	.byte	0x00, 0xf5, 0x21, 0x00


	//----- nvinfo : EIATTR_KPARAM_INFO
	.align		4
.L_24:
        /*0018*/ 	.byte	0x04, 0x17
        /*001a*/ 	.short	(.L_26 - .L_25)
.L_25:
        /*001c*/ 	.word	0x00000000
        /*0020*/ 	.short	0x0004
        /*0022*/ 	.short	0x001c
        /*0024*/ 	.byte	0x00, 0xf0, 0x11, 0x00


	//----- nvinfo : EIATTR_KPARAM_INFO
	.align		4
.L_26:
        /*0028*/ 	.byte	0x04, 0x17
        /*002a*/ 	.short	(.L_28 - .L_27)
.L_27:
        /*002c*/ 	.word	0x00000000
        /*0030*/ 	.short	0x0003
        /*0032*/ 	.short	0x0018
        /*0034*/ 	.byte	0x00, 0xf0, 0x11, 0x00


	//----- nvinfo : EIATTR_KPARAM_INFO
	.align		4
.L_28:
        /*0038*/ 	.byte	0x04, 0x17
        /*003a*/ 	.short	(.L_30 - .L_29)
.L_29:
        /*003c*/ 	.word	0x00000000
        /*0040*/ 	.short	0x0002
        /*0042*/ 	.short	0x0010
        /*0044*/ 	.byte	0x00, 0xf5, 0x21, 0x00


	//----- nvinfo : EIATTR_KPARAM_INFO
	.align		4
.L_30:
        /*0048*/ 	.byte	0x04, 0x17
        /*004a*/ 	.short	(.L_32 - .L_31)
.L_31:
        /*004c*/ 	.word	0x00000000
        /*0050*/ 	.short	0x0001
        /*0052*/ 	.short	0x0008
        /*0054*/ 	.byte	0x00, 0xf5, 0x21, 0x00


	//----- nvinfo : EIATTR_KPARAM_INFO
	.align		4
.L_32:
        /*0058*/ 	.byte	0x04, 0x17
        /*005a*/ 	.short	(.L_34 - .L_33)
.L_33:
        /*005c*/ 	.word	0x00000000
        /*0060*/ 	.short	0x0000
        /*0062*/ 	.short	0x0000
        /*0064*/ 	.byte	0x00, 0xf5, 0x21, 0x00


	//----- nvinfo : EIATTR_SPARSE_MMA_MASK
	.align		4
.L_34:
        /*0068*/ 	.byte	0x03, 0x50
        /*006a*/ 	.short	0x0000


	//----- nvinfo : EIATTR_MAXREG_COUNT
	.align		4
        /*006c*/ 	.byte	0x03, 0x1b
        /*006e*/ 	.short	0x00ff


	//----- nvinfo : EIATTR_MERCURY_ISA_VERSION
	.align		4
        /*0070*/ 	.byte	0x03, 0x5f
        /*0072*/ 	.short	0x0101


	//----- nvinfo : EIATTR_VRC_CTA_INIT_COUNT
	.align		4
        /*0074*/ 	.byte	0x02, 0x4a
	.zero		1
	.zero		1


	//----- nvinfo : EIATTR_EXIT_INSTR_OFFSETS
	.align		4
        /*0078*/ 	.byte	0x04, 0x1c
        /*007a*/ 	.short	(.L_36 - .L_35)


	//   ....[0]....
.L_35:
        /*007c*/ 	.word	0x00000070


	//   ....[1]....
        /*0080*/ 	.word	0x000002c0


	//----- nvinfo : EIATTR_CBANK_PARAM_SIZE
	.align		4
.L_36:
        /*0084*/ 	.byte	0x03, 0x19
        /*0086*/ 	.short	0x0028


	//----- nvinfo : EIATTR_PARAM_CBANK
	.align		4
        /*0088*/ 	.byte	0x04, 0x0a
        /*008a*/ 	.short	(.L_38 - .L_37)
	.align		4
.L_37:
        /*008c*/ 	.word	index@(.nv.constant0._Z13dropoutKernelPfS_S_fiP17curandStateXORWOW)
        /*0090*/ 	.short	0x0380
        /*0092*/ 	.short	0x0028


	//----- nvinfo : EIATTR_SW_WAR
	.align		4
.L_38:
        /*0094*/ 	.byte	0x04, 0x36
        /*0096*/ 	.short	(.L_40 - .L_39)
.L_39:
        /*0098*/ 	.word	0x00000008
.L_40:


//--------------------- .nv.info._Z22initializeCurandStatesP17curandStateXORWOWm --------------------------
	.section	.nv.info._Z22initializeCurandStatesP17curandStateXORWOWm,"",@"SHT_CUDA_INFO"
	.sectionflags	@""
	.align	4


	//----- nvinfo : EIATTR_CUDA_API_VERSION
	.align		4
        /*0000*/ 	.byte	0x04, 0x37
        /*0002*/ 	.short	(.L_42 - .L_41)
.L_41:
        /*0004*/ 	.word	0x00000082


	//----- nvinfo : EIATTR_KPARAM_INFO
	.align		4
.L_42:
        /*0008*/ 	.byte	0x04, 0x17
        /*000a*/ 	.short	(.L_44 - .L_43)
.L_43:
        /*000c*/ 	.word	0x00000000
        /*0010*/ 	.short	0x0001
        /*0012*/ 	.short	0x0008
        /*0014*/ 	.byte	0x00, 0xf0, 0x21, 0x00


	//----- nvinfo : EIATTR_KPARAM_INFO
	.align		4
.L_44:
        /*0018*/ 	.byte	0x04, 0x17
        /*001a*/ 	.short	(.L_46 - .L_45)
.L_45:
        /*001c*/ 	.word	0x00000000
        /*0020*/ 	.short	0x0000
        /*0022*/ 	.short	0x0000
        /*0024*/ 	.byte	0x00, 0xf5, 0x21, 0x00


	//----- nvinfo : EIATTR_SPARSE_MMA_MASK
	.align		4
.L_46:
        /*0028*/ 	.byte	0x03, 0x50
        /*002a*/ 	.short	0x0000


	//----- nvinfo : EIATTR_MAXREG_COUNT
	.align		4
        /*002c*/ 	.byte	0x03, 0x1b
        /*002e*/ 	.short	0x00ff


	//----- nvinfo : EIATTR_MERCURY_ISA_VERSION
	.align		4
        /*0030*/ 	.byte	0x03, 0x5f
        /*0032*/ 	.short	0x0101


	//----- nvinfo : EIATTR_VRC_CTA_INIT_COUNT
	.align		4
        /*0034*/ 	.byte	0x02, 0x4a
	.zero		1
	.zero		1


	//----- nvinfo : EIATTR_EXIT_INSTR_OFFSETS
	.align		4
        /*0038*/ 	.byte	0x04, 0x1c
        /*003a*/ 	.short	(.L_48 - .L_47)


	//   ....[0]....
.L_47:
        /*003c*/ 	.word	0x00000ed0


	//----- nvinfo : EIATTR_CRS_STACK_SIZE
	.align		4
.L_48:
        /*0040*/ 	.byte	0x04, 0x1e
        /*0042*/ 	.short	(.L_50 - .L_49)
.L_49:
        /*0044*/ 	.word	0x00000000


	//----- nvinfo : EIATTR_CBANK_PARAM_SIZE
	.align		4
.L_50:
        /*0048*/ 	.byte	0x03, 0x19
        /*004a*/ 	.short	0x0010


	//----- nvinfo : EIATTR_PARAM_CBANK
	.align		4
        /*004c*/ 	.byte	0x04, 0x0a
        /*004e*/ 	.short	(.L_52 - .L_51)
	.align		4
.L_51:
        /*0050*/ 	.word	index@(.nv.constant0._Z22initializeCurandStatesP17curandStateXORWOWm)
        /*0054*/ 	.short	0x0380
        /*0056*/ 	.short	0x0010


	//----- nvinfo : EIATTR_SW_WAR
	.align		4
.L_52:
        /*0058*/ 	.byte	0x04, 0x36
        /*005a*/ 	.short	(.L_54 - .L_53)
.L_53:
        /*005c*/ 	.word	0x00000008
.L_54:


//--------------------- .nv.callgraph             --------------------------
	.section	.nv.callgraph,"",@"SHT_CUDA_CALLGRAPH"
	.align	4
	.sectionentsize	8
	.align		4
        /*0000*/ 	.word	0x00000000
	.align		4
        /*0004*/ 	.word	0xffffffff
	.align		4
        /*0008*/ 	.word	0x00000000
	.align		4
        /*000c*/ 	.word	0xfffffffe
	.align		4
        /*0010*/ 	.word	0x00000000
	.align		4
        /*0014*/ 	.word	0xfffffffd
	.align		4
        /*0018*/ 	.word	0x00000000
	.align		4
        /*001c*/ 	.word	0xfffffffc


//--------------------- .nv.constant4             --------------------------
	.section	.nv.constant4,"a",@progbits
	.align	8
	.align		8
.nv.constant4:
        /*0000*/ 	.dword	precalc_xorwow_matrix
	.align		8
        /*0008*/ 	.dword	precalc_xorwow_offset_matrix
	.align		8
        /*0010*/ 	.dword	mrg32k3aM1
	.align		8
        /*0018*/ 	.dword	mrg32k3aM2
	.align		8
        /*0020*/ 	.dword	mrg32k3aM1SubSeq
	.align		8
        /*0028*/ 	.dword	mrg32k3aM2SubSeq
	.align		8
        /*0030*/ 	.dword	mrg32k3aM1Seq
	.align		8
        /*0038*/ 	.dword	mrg32k3aM2Seq


//--------------------- .nv.constant3             --------------------------
	.section	.nv.constant3,"a",@progbits
	.align	8
.nv.constant3:
	.type		__cr_lgamma_table,@object
	.size		__cr_lgamma_table,(.L_8 - __cr_lgamma_table)
__cr_lgamma_table:
        /*0000*/ 	.byte	0x00, 0x00, 0x00, 0x00, 0x00, 0x00, 0x00, 0x00, 0x00, 0x00, 0x00, 0x00, 0x00, 0x00, 0x00, 0x00
        /*0010*/ 	.byte	0xef, 0x39, 0xfa, 0xfe, 0x42, 0x2e, 0xe6, 0x3f, 0x02, 0x20, 0x2a, 0xfa, 0x0b, 0xab, 0xfc, 0x3f
        /*0020*/ 	.byte	0xf9, 0x2c, 0x92, 0x7c, 0xa7, 0x6c, 0x09, 0x40, 0xc9, 0x79, 0x44, 0x3c, 0x64, 0x26, 0x13, 0x40
        /*0030*/ 	.byte	0xca, 0x01, 0xcf, 0x3a, 0x27, 0x51, 0x1a, 0x40, 0x30, 0xcc, 0x2d, 0xf3, 0xe1, 0x0c, 0x21, 0x40
        /*0040*/ 	.byte	0x0d, 0xb7, 0xfc, 0x82, 0x8e, 0x35, 0x25, 0x40
.L_8:


//--------------------- .text._Z13dropoutKernelPfS_S_fiP17curandStateXORWOW --------------------------
	.section	.text._Z13dropoutKernelPfS_S_fiP17curandStateXORWOW,"ax",@progbits
	.align	128
        .global         _Z13dropoutKernelPfS_S_fiP17curandStateXORWOW
        .type           _Z13dropoutKernelPfS_S_fiP17curandStateXORWOW,@function
        .size           _Z13dropoutKernelPfS_S_fiP17curandStateXORWOW,(.L_x_10 - _Z13dropoutKernelPfS_S_fiP17curandStateXORWOW)
        .other          _Z13dropoutKernelPfS_S_fiP17curandStateXORWOW,@"STO_CUDA_ENTRY STV_DEFAULT"
_Z13dropoutKernelPfS_S_fiP17curandStateXORWOW:
.text._Z13dropoutKernelPfS_S_fiP17curandStateXORWOW:
[----:B------:R-:W-:Y:S01]  /*0000*/  LDC R1, c[0x0][0x37c] ;  /* 0x0000df00ff017b82 */ /* 0x000fe20000000800 */
[----:B------:R-:W0:Y:S07]  /*0010*/  S2R R3, SR_TID.X ;  /* 0x0000000000037919 */ /* 0x000e2e0000002100 */
[----:B------:R-:W0:Y:S01]  /*0020*/  S2UR UR4, SR_CTAID.X ;  /* 0x00000000000479c3 */ /* 0x000e220000002500 */
[----:B------:R-:W1:Y:S07]  /*0030*/  LDCU UR5, c[0x0][0x39c] ;  /* 0x00007380ff0577ac */ /* 0x000e6e0008000800 */
[----:B------:R-:W0:Y:S02]  /*0040*/  LDC R0, c[0x0][0x360] ;  /* 0x0000d800ff007b82 */ /* 0x000e240000000800 */
[----:B0-----:R-:W-:-:S05]  /*0050*/  IMAD R0, R0, UR4, R3 ;  /* 0x0000000400007c24 */ /* 0x001fca000f8e0203 */
[----:B-1----:R-:W-:-:S13]  /*0060*/  ISETP.GE.AND P0, PT, R0, UR5, PT ;  /* 0x0000000500007c0c */ /* 0x002fda000bf06270 */
[----:B------:R-:W-:Y:S05]  /*0070*/  @P0 EXIT ;  /* 0x000000000000094d */ /* 0x000fea0003800000 */
[----:B------:R-:W0:Y:S01]  /*0080*/  LDC.64 R2, c[0x0][0x3a0] ;  /* 0x0000e800ff027b82 */ /* 0x000e220000000a00 */
[----:B------:R-:W1:Y:S01]  /*0090*/  LDCU.64 UR4, c[0x0][0x358] ;  /* 0x00006b00ff0477ac */ /* 0x000e620008000a00 */
[----:B------:R-:W2:Y:S01]  /*00a0*/  LDCU UR6, c[0x0][0x398] ;  /* 0x00007300ff0677ac */ /* 0x000ea20008000800 */
[----:B0-----:R-:W-:-:S05]  /*00b0*/  IMAD.WIDE R2, R0, 0x30, R2 ;  /* 0x0000003000027825 */ /* 0x001fca00078e0202 */
[----:B-1----:R-:W3:Y:S04]  /*00c0*/  LDG.E.64 R10, desc[UR4][R2.64] ;  /* 0x00000004020a7981 */ /* 0x002ee8000c1e1b00 */
[----:B------:R-:W4:Y:S04]  /*00d0*/  LDG.E.64 R6, desc[UR4][R2.64+0x10] ;  /* 0x0000100402067981 */ /* 0x000f28000c1e1b00 */
[----:B------:R-:W5:Y:S01]  /*00e0*/  LDG.E.64 R4, desc[UR4][R2.64+0x8] ;  /* 0x0000080402047981 */ /* 0x000f62000c1e1b00 */
[----:B------:R-:W-:Y:S01]  /*00f0*/  IMAD.MOV.U32 R16, RZ, RZ, 0x2f800000 ;  /* 0x2f800000ff107424 */ /* 0x000fe200078e00ff */
[----:B---3--:R-:W-:Y:S01]  /*0100*/  SHF.R.U32.HI R8, RZ, 0x2, R11 ;  /* 0x00000002ff087819 */ /* 0x008fe2000001160b */
[----:B------:R-:W-:-:S03]  /*0110*/  VIADD R10, R10, 0x587c5 ;  /* 0x000587c50a0a7836 */ /* 0x000fc60000000000 */
[----:B------:R-:W-:Y:S02]  /*0120*/  LOP3.LUT R11, R8, R11, RZ, 0x3c, !PT ;  /* 0x0000000b080b7212 */ /* 0x000fe400078e3cff */
[----:B----4-:R-:W-:Y:S01]  /*0130*/  SHF.L.U32 R12, R7, 0x4, RZ ;  /* 0x00000004070c7819 */ /* 0x010fe200000006ff */
[----:B------:R-:W0:Y:S01]  /*0140*/  LDC.64 R8, c[0x0][0x390] ;  /* 0x0000e400ff087b82 */ /* 0x000e220000000a00 */
[C---:B------:R-:W-:Y:S02]  /*0150*/  SHF.L.U32 R13, R11.reuse, 0x1, RZ ;  /* 0x000000010b0d7819 */ /* 0x040fe400000006ff */
[----:B------:R-:W-:Y:S02]  /*0160*/  MOV R19, R6 ;  /* 0x0000000600137202 */ /* 0x000fe40000000f00 */
[----:B------:R-:W-:Y:S02]  /*0170*/  LOP3.LUT R14, R11, R13, R12, 0x96, !PT ;  /* 0x0000000d0b0e7212 */ /* 0x000fe400078e960c */
[----:B-----5:R-:W-:Y:S01]  /*0180*/  MOV R18, R5 ;  /* 0x0000000500127202 */ /* 0x020fe20000000f00 */
[----:B------:R-:W1:Y:S01]  /*0190*/  LDC.64 R12, c[0x0][0x380] ;  /* 0x0000e000ff0c7b82 */ /* 0x000e620000000a00 */
[----:B------:R-:W-:Y:S01]  /*01a0*/  LOP3.LUT R15, R14, R7, RZ, 0x3c, !PT ;  /* 0x000000070e0f7212 */ /* 0x000fe200078e3cff */
[----:B------:R-:W-:-:S02]  /*01b0*/  IMAD.MOV.U32 R14, RZ, RZ, R7 ;  /* 0x000000ffff0e7224 */ /* 0x000fc400078e0007 */
[----:B------:R-:W-:Y:S01]  /*01c0*/  STG.E.64 desc[UR4][R2.64+0x8], R18 ;  /* 0x0000081202007986 */ /* 0x000fe2000c101b04 */
[----:B------:R-:W-:-:S03]  /*01d0*/  IADD3 R11, PT, PT, R15, R10, RZ ;  /* 0x0000000a0f0b7210 */ /* 0x000fc60007ffe0ff */
[----:B------:R-:W-:Y:S01]  /*01e0*/  STG.E.64 desc[UR4][R2.64+0x10], R14 ;  /* 0x0000100e02007986 */ /* 0x000fe2000c101b04 */
[----:B------:R-:W-:-:S05]  /*01f0*/  I2FP.F32.U32 R11, R11 ;  /* 0x0000000b000b7245 */ /* 0x000fca0000201000 */
[----:B------:R-:W-:Y:S01]  /*0200*/  FFMA R16, R11, R16, 1.1641532182693481445e-10 ;  /* 0x2f0000000b107423 */ /* 0x000fe20000000010 */
[----:B------:R-:W-:Y:S02]  /*0210*/  IMAD.MOV.U32 R11, RZ, RZ, R4 ;  /* 0x000000ffff0b7224 */ /* 0x000fe400078e0004 */
[----:B0-----:R-:W-:Y:S01]  /*0220*/  IMAD.WIDE R8, R0, 0x4, R8 ;  /* 0x0000000400087825 */ /* 0x001fe200078e0208 */
[----:B------:R-:W0:Y:S01]  /*0230*/  LDC.64 R4, c[0x0][0x388] ;  /* 0x0000e200ff047b82 */ /* 0x000e220000000a00 */
[----:B--2---:R-:W-:Y:S01]  /*0240*/  FSET.BF.GT.AND R7, R16, UR6, PT ;  /* 0x0000000610077c0a */ /* 0x004fe2000b804000 */
[----:B------:R-:W-:Y:S01]  /*0250*/  STG.E.64 desc[UR4][R2.64], R10 ;  /* 0x0000000a02007986 */ /* 0x000fe2000c101b04 */
[----:B-1----:R-:W-:-:S03]  /*0260*/  IMAD.WIDE R12, R0, 0x4, R12 ;  /* 0x00000004000c7825 */ /* 0x002fc600078e020c */
[----:B------:R-:W-:Y:S04]  /*0270*/  STG.E desc[UR4][R8.64], R7 ;  /* 0x0000000708007986 */ /* 0x000fe8000c101904 */
[----:B------:R-:W2:Y:S01]  /*0280*/  LDG.E R12, desc[UR4][R12.64] ;  /* 0x000000040c0c7981 */ /* 0x000ea2000c1e1900 */
[----:B0-----:R-:W-:-:S04]  /*0290*/  IMAD.WIDE R4, R0, 0x4, R4 ;  /* 0x0000000400047825 */ /* 0x001fc800078e0204 */
[----:B--2---:R-:W-:-:S05]  /*02a0*/  FMUL R17, R7, R12 ;  /* 0x0000000c07117220 */ /* 0x004fca0000400000 */
[----:B------:R-:W-:Y:S01]  /*02b0*/  STG.E desc[UR4][R4.64], R17 ;  /* 0x0000001104007986 */ /* 0x000fe2000c101904 */
[----:B------:R-:W-:Y:S05]  /*02c0*/  EXIT ;  /* 0x000000000000794d */ /* 0x000fea0003800000 */
.L_x_0:
[----:B------:R-:W-:-:S00]  /*02d0*/  BRA `(.L_x_0) ;  /* 0xfffffffc00fc7947 */ /* 0x000fc0000383ffff */
[----:B------:R-:W-:-:S00]  /*02e0*/  NOP ;  /* 0x0000000000007918 */ /* 0x000fc00000000000 */
        /* <DEDUP_REMOVED lines=9> */
.L_x_10:


//--------------------- .text._Z22initializeCurandStatesP17curandStateXORWOWm --------------------------
	.section	.text._Z22initializeCurandStatesP17curandStateXORWOWm,"ax",@progbits
	.align	128
        .global         _Z22initializeCurandStatesP17curandStateXORWOWm
        .type           _Z22initializeCurandStatesP17curandStateXORWOWm,@function
        .size           _Z22initializeCurandStatesP17curandStateXORWOWm,(.L_x_11 - _Z22initializeCurandStatesP17curandStateXORWOWm)
        .other          _Z22initializeCurandStatesP17curandStateXORWOWm,@"STO_CUDA_ENTRY STV_DEFAULT"
_Z22initializeCurandStatesP17curandStateXORWOWm:
.text._Z22initializeCurandStatesP17curandStateXORWOWm:
[----:B------:R-:W-:Y:S01]  /*0000*/  LDC R1, c[0x0][0x37c] ;  /* 0x0000df00ff017b82 */ /* 0x000fe20000000800 */
[----:B------:R-:W0:Y:S07]  /*0010*/  S2R R4, SR_TID.X ;  /* 0x0000000000047919 */ /* 0x000e2e0000002100 */
[----:B------:R-:W1:Y:S01]  /*0020*/  LDC.64 R2, c[0x0][0x388] ;  /* 0x0000e200ff027b82 */ /* 0x000e620000000a00 */
[----:B------:R-:W2:Y:S01]  /*0030*/  LDCU.64 UR4, c[0x0][0x358] ;  /* 0x00006b00ff0477ac */ /* 0x000ea20008000a00 */
[----:B------:R-:W-:Y:S06]  /*0040*/  BSSY.RECONVERGENT B0, `(.L_x_1) ;  /* 0x00000e5000007945 */ /* 0x000fec0003800200 */
[----:B------:R-:W0:Y:S08]  /*0050*/  S2UR UR6, SR_CTAID.X ;  /* 0x00000000000679c3 */ /* 0x000e300000002500 */
[----:B------:R-:W0:Y:S08]  /*0060*/  LDC R13, c[0x0][0x360] ;  /* 0x0000d800ff0d7b82 */ /* 0x000e300000000800 */
[----:B------:R-:W3:Y:S01]  /*0070*/  LDC.64 R6, c[0x0][0x380] ;  /* 0x0000e000ff067b82 */ /* 0x000ee20000000a00 */
[----:B-1----:R-:W-:-:S02]  /*0080*/  LOP3.LUT R0, R2, 0xaad26b49, RZ, 0x3c, !PT ;  /* 0xaad26b4902007812 */ /* 0x002fc400078e3cff */
[----:B------:R-:W-:-:S03]  /*0090*/  LOP3.LUT R2, R3, 0xf7dcefdd, RZ, 0x3c, !PT ;  /* 0xf7dcefdd03027812 */ /* 0x000fc600078e3cff */
[----:B------:R-:W-:Y:S02]  /*00a0*/  IMAD R0, R0, 0x4182bed5, RZ ;  /* 0x4182bed500007824 */ /* 0x000fe400078e02ff */
[----:B------:R-:W-:Y:S02]  /*00b0*/  IMAD R3, R2, -0x658354e5, RZ ;  /* 0x9a7cab1b02037824 */ /* 0x000fe400078e02ff */
[C---:B------:R-:W-:Y:S01]  /*00c0*/  VIADD R5, R0.reuse, 0x75bcd15 ;  /* 0x075bcd1500057836 */ /* 0x040fe20000000000 */
[C---:B------:R-:W-:Y:S01]  /*00d0*/  LOP3.LUT R8, R0.reuse, 0x159a55e5, RZ, 0x3c, !PT ;  /* 0x159a55e500087812 */ /* 0x040fe200078e3cff */
[C---:B------:R-:W-:Y:S01]  /*00e0*/  VIADD R11, R0.reuse, 0x583f19 ;  /* 0x00583f19000b7836 */ /* 0x040fe20000000000 */
[C---:B------:R-:W-:Y:S01]  /*00f0*/  LOP3.LUT R10, R3.reuse, 0x5491333, RZ, 0x3c, !PT ;  /* 0x05491333030a7812 */ /* 0x040fe200078e3cff */
[----:B------:R-:W-:Y:S02]  /*0100*/  VIADD R9, R3, 0x1f123bb5 ;  /* 0x1f123bb503097836 */ /* 0x000fe40000000000 */
[----:B0-----:R-:W-:Y:S01]  /*0110*/  IMAD R13, R13, UR6, R4 ;  /* 0x000000060d0d7c24 */ /* 0x001fe2000f8e0204 */
[----:B------:R-:W-:-:S04]  /*0120*/  IADD3 R4, PT, PT, R0, 0x64f0c9, R3 ;  /* 0x0064f0c900047810 */ /* 0x000fc80007ffe003 */
[C---:B------:R-:W-:Y:S01]  /*0130*/  ISETP.NE.AND P0, PT, R13.reuse, RZ, PT ;  /* 0x000000ff0d00720c */ /* 0x040fe20003f05270 */
[----:B---3--:R-:W-:-:S05]  /*0140*/  IMAD.WIDE R6, R13, 0x30, R6 ;  /* 0x000000300d067825 */ /* 0x008fca00078e0206 */
[----:B--2---:R0:W-:Y:S04]  /*0150*/  STG.E.64 desc[UR4][R6.64], R4 ;  /* 0x0000000406007986 */ /* 0x0041e8000c101b04 */
[----:B------:R0:W-:Y:S04]  /*0160*/  STG.E.64 desc[UR4][R6.64+0x8], R8 ;  /* 0x0000080806007986 */ /* 0x0001e8000c101b04 */
[----:B------:R0:W-:Y:S01]  /*0170*/  STG.E.64 desc[UR4][R6.64+0x10], R10 ;  /* 0x0000100a06007986 */ /* 0x0001e2000c101b04 */
[----:B------:R-:W-:Y:S05]  /*0180*/  @!P0 BRA `(.L_x_2) ;  /* 0x0000000c00408947 */ /* 0x000fea0003800000 */
[----:B------:R-:W-:Y:S01]  /*0190*/  SHF.R.S32.HI R0, RZ, 0x1f, R13 ;  /* 0x0000001fff007819 */ /* 0x000fe2000001140d */
[----:B------:R-:W-:-:S07]  /*01a0*/  IMAD.MOV.U32 R12, RZ, RZ, RZ ;  /* 0x000000ffff0c7224 */ /* 0x000fce00078e00ff */
.L_x_8:
[----:B-1----:R-:W-:Y:S01]  /*01b0*/  LOP3.LUT R2, R13, 0x3, RZ, 0xc0, !PT ;  /* 0x000000030d027812 */ /* 0x002fe200078ec0ff */
[----:B------:R-:W-:Y:S03]  /*01c0*/  BSSY.RECONVERGENT B1, `(.L_x_3) ;  /* 0x00000c6000017945 */ /* 0x000fe60003800200 */
[----:B------:R-:W-:-:S04]  /*01d0*/  ISETP.NE.U32.AND P0, PT, R2, RZ, PT ;  /* 0x000000ff0200720c */ /* 0x000fc80003f05070 */
[----:B------:R-:W-:-:S13]  /*01e0*/  ISETP.NE.AND.EX P0, PT, RZ, RZ, PT, P0 ;  /* 0x000000ffff00720c */ /* 0x000fda0003f05300 */
[----:B------:R-:W-:Y:S05]  /*01f0*/  @!P0 BRA `(.L_x_4) ;  /* 0x0000000c00088947 */ /* 0x000fea0003800000 */
[----:B0-----:R-:W0:Y:S01]  /*0200*/  LDC.64 R8, c[0x4][RZ] ;  /* 0x01000000ff087b82 */ /* 0x001e220000000a00 */
[----:B------:R-:W-:Y:S02]  /*0210*/  IMAD.MOV.U32 R14, RZ, RZ, RZ ;  /* 0x000000ffff0e7224 */ /* 0x000fe400078e00ff */
[----:B0-----:R-:W-:-:S07]  /*0220*/  IMAD.WIDE.U32 R8, R12, 0xc80, R8 ;  /* 0x00000c800c087825 */ /* 0x001fce00078e0008 */
.L_x_7:
[----:B-1----:R-:W-:Y:S01]  /*0230*/  IMAD.MOV.U32 R15, RZ, RZ, RZ ;  /* 0x000000ffff0f7224 */ /* 0x002fe200078e00ff */
[----:B------:R-:W-:Y:S01]  /*0240*/  CS2R R2, SRZ ;  /* 0x0000000000027805 */ /* 0x000fe2000001ff00 */
[----:B------:R-:W-:Y:S01]  /*0250*/  IMAD.MOV.U32 R17, RZ, RZ, RZ ;  /* 0x000000ffff117224 */ /* 0x000fe200078e00ff */
[----:B------:R-:W-:-:S07]  /*0260*/  CS2R R4, SRZ ;  /* 0x0000000000047805 */ /* 0x000fce000001ff00 */
.L_x_6:
[----:B------:R-:W-:-:S05]  /*0270*/  IMAD.WIDE.U32 R10, R17, 0x4, R6 ;  /* 0x00000004110a7825 */ /* 0x000fca00078e0006 */
[----:B------:R0:W5:Y:S01]  /*0280*/  LDG.E R16, desc[UR4][R10.64+0x4] ;  /* 0x000004040a107981 */ /* 0x000162000c1e1900 */
[----:B------:R-:W-:-:S07]  /*0290*/  IMAD.MOV.U32 R19, RZ, RZ, RZ ;  /* 0x000000ffff137224 */ /* 0x000fce00078e00ff */
.L_x_5:
[----:B-----5:R-:W-:Y:S01]  /*02a0*/  SHF.R.U32.HI R24, RZ, R19, R16 ;  /* 0x00000013ff187219 */ /* 0x020fe20000011610 */
[----:B0-----:R-:W-:-:S03]  /*02b0*/  IMAD.SHL.U32 R10, R17, 0x20, RZ ;  /* 0x00000020110a7824 */ /* 0x001fc600078e00ff */
[----:B------:R-:W-:Y:S01]  /*02c0*/  LOP3.LUT R11, R24, 0x1, RZ, 0xc0, !PT ;  /* 0x00000001180b7812 */ /* 0x000fe200078ec0ff */
[----:B------:R-:W-:-:S03]  /*02d0*/  IMAD.IADD R10, R10, 0x1, R19 ;  /* 0x000000010a0a7824 */ /* 0x000fc600078e0213 */
[----:B------:R-:W-:Y:S01]  /*02e0*/  ISETP.NE.U32.AND P0, PT, R11, 0x1, PT ;  /* 0x000000010b00780c */ /* 0x000fe20003f05070 */
[----:B------:R-:W-:-:S03]  /*02f0*/  IMAD R11, R10, 0x5, RZ ;  /* 0x000000050a0b7824 */ /* 0x000fc600078e02ff */
[----:B------:R-:W-:Y:S01]  /*0300*/  R2P PR, R24, 0x7e ;  /* 0x0000007e18007804 */ /* 0x000fe20000000000 */
[----:B------:R-:W-:-:S08]  /*0310*/  IMAD.WIDE.U32 R10, R11, 0x4, R8 ;  /* 0x000000040b0a7825 */ /* 0x000fd000078e0008 */
[----:B------:R-:W2:Y:S04]  /*0320*/  @!P0 LDG.E R18, desc[UR4][R10.64] ;  /* 0x000000040a128981 */ /* 0x000ea8000c1e1900 */
[----:B------:R-:W3:Y:S04]  /*0330*/  @!P0 LDG.E R20, desc[UR4][R10.64+0x10] ;  /* 0x000010040a148981 */ /* 0x000ee8000c1e1900 */
[----:B------:R-:W4:Y:S04]  /*0340*/  @P1 LDG.E R22, desc[UR4][R10.64+0x14] ;  /* 0x000014040a161981 */ /* 0x000f28000c1e1900 */
[----:B------:R-:W4:Y:S04]  /*0350*/  @P2 LDG.E R26, desc[UR4][R10.64+0x28] ;  /* 0x000028040a1a2981 */ /* 0x000f28000c1e1900 */
[----:B------:R-:W4:Y:S04]  /*0360*/  @!P0 LDG.E R21, desc[UR4][R10.64+0x4] ;  /* 0x000004040a158981 */ /* 0x000f28000c1e1900 */
[----:B------:R-:W4:Y:S04]  /*0370*/  @!P0 LDG.E R23, desc[UR4][R10.64+0xc] ;  /* 0x00000c040a178981 */ /* 0x000f28000c1e1900 */
[----:B------:R-:W4:Y:S04]  /*0380*/  @P1 LDG.E R25, desc[UR4][R10.64+0x18] ;  /* 0x000018040a191981 */ /* 0x000f28000c1e1900 */
[----:B------:R-:W4:Y:S04]  /*0390*/  @P3 LDG.E R28, desc[UR4][R10.64+0x3c] ;  /* 0x00003c040a1c3981 */ /* 0x000f28000c1e1900 */
[----:B------:R-:W4:Y:S01]  /*03a0*/  @P6 LDG.E R27, desc[UR4][R10.64+0x7c] ;  /* 0x00007c040a1b6981 */ /* 0x000f22000c1e1900 */
[----:B--2---:R-:W-:-:S03]  /*03b0*/  @!P0 LOP3.LUT R15, R15, R18, RZ, 0x3c, !PT ;  /* 0x000000120f0f8212 */ /* 0x004fc600078e3cff */
[----:B------:R-:W2:Y:S01]  /*03c0*/  @!P0 LDG.E R18, desc[UR4][R10.64+0x8] ;  /* 0x000008040a128981 */ /* 0x000ea2000c1e1900 */
[----:B---3--:R-:W-:-:S03]  /*03d0*/  @!P0 LOP3.LUT R3, R3, R20, RZ, 0x3c, !PT ;  /* 0x0000001403038212 */ /* 0x008fc600078e3cff */
[----:B------:R-:W3:Y:S01]  /*03e0*/  @P1 LDG.E R20, desc[UR4][R10.64+0x24] ;  /* 0x000024040a141981 */ /* 0x000ee2000c1e1900 */
[----:B----4-:R-:W-:-:S03]  /*03f0*/  @P1 LOP3.LUT R15, R15, R22, RZ, 0x3c, !PT ;  /* 0x000000160f0f1212 */ /* 0x010fc600078e3cff */
[----:B------:R-:W4:Y:S01]  /*0400*/  @P2 LDG.E R22, desc[UR4][R10.64+0x38] ;  /* 0x000038040a162981 */ /* 0x000f22000c1e1900 */
[----:B------:R-:W-:-:S03]  /*0410*/  @P2 LOP3.LUT R15, R15, R26, RZ, 0x3c, !PT ;  /* 0x0000001a0f0f2212 */ /* 0x000fc600078e3cff */
[----:B------:R-:W4:Y:S01]  /*0420*/  @P4 LDG.E R26, desc[UR4][R10.64+0x50] ;  /* 0x000050040a1a4981 */ /* 0x000f22000c1e1900 */
[----:B------:R-:W-:-:S03]  /*0430*/  @!P0 LOP3.LUT R4, R4, R21, RZ, 0x3c, !PT ;  /* 0x0000001504048212 */ /* 0x000fc600078e3cff */
[----:B------:R-:W4:Y:S01]  /*0440*/  @P1 LDG.E R21, desc[UR4][R10.64+0x20] ;  /* 0x000020040a151981 */ /* 0x000f22000c1e1900 */
[----:B------:R-:W-:-:S03]  /*0450*/  @!P0 LOP3.LUT R2, R2, R23, RZ, 0x3c, !PT ;  /* 0x0000001702028212 */ /* 0x000fc600078e3cff */
[----:B------:R-:W4:Y:S01]  /*0460*/  @P2 LDG.E R23, desc[UR4][R10.64+0x2c] ;  /* 0x00002c040a172981 */ /* 0x000f22000c1e1900 */
[----:B------:R-:W-:-:S03]  /*0470*/  @P1 LOP3.LUT R4, R4, R25, RZ, 0x3c, !PT ;  /* 0x0000001904041212 */ /* 0x000fc600078e3cff */
[----:B------:R-:W4:Y:S01]  /*0480*/  @P2 LDG.E R25, desc[UR4][R10.64+0x34] ;  /* 0x000034040a192981 */ /* 0x000f22000c1e1900 */
[----:B--2---:R-:W-:-:S03]  /*0490*/  @!P0 LOP3.LUT R5, R5, R18, RZ, 0x3c, !PT ;  /* 0x0000001205058212 */ /* 0x004fc600078e3cff */
[----:B------:R-:W2:Y:S01]  /*04a0*/  @P1 LDG.E R18, desc[UR4][R10.64+0x1c] ;  /* 0x00001c040a121981 */ /* 0x000ea2000c1e1900 */
[----:B---3--:R-:W-:-:S03]  /*04b0*/  @P1 LOP3.LUT R3, R3, R20, RZ, 0x3c, !PT ;  /* 0x0000001403031212 */ /* 0x008fc600078e3cff */
[----:B------:R-:W3:Y:S01]  /*04c0*/  @P2 LDG.E R20, desc[UR4][R10.64+0x30] ;  /* 0x000030040a142981 */ /* 0x000ee2000c1e1900 */
[----:B----4-:R-:W-:-:S03]  /*04d0*/  @P2 LOP3.LUT R3, R3, R22, RZ, 0x3c, !PT ;  /* 0x0000001603032212 */ /* 0x010fc600078e3cff */
[----:B------:R-:W4:Y:S01]  /*04e0*/  @P3 LDG.E R22, desc[UR4][R10.64+0x4c] ;  /* 0x00004c040a163981 */ /* 0x000f22000c1e1900 */
[----:B------:R-:W-:-:S04]  /*04f0*/  @P3 LOP3.LUT R15, R15, R28, RZ, 0x3c, !PT ;  /* 0x0000001c0f0f3212 */ /* 0x000fc800078e3cff */
[----:B------:R-:W-:Y:S02]  /*0500*/  @P4 LOP3.LUT R15, R15, R26, RZ, 0x3c, !PT ;  /* 0x0000001a0f0f4212 */ /* 0x000fe400078e3cff */
[----:B------:R-:W-:Y:S01]  /*0510*/  @P1 LOP3.LUT R2, R2, R21, RZ, 0x3c, !PT ;  /* 0x0000001502021212 */ /* 0x000fe200078e3cff */
[----:B------:R-:W4:Y:S04]  /*0520*/  @P5 LDG.E R26, desc[UR4][R10.64+0x64] ;  /* 0x000064040a1a5981 */ /* 0x000f28000c1e1900 */
[----:B------:R-:W4:Y:S01]  /*0530*/  @P3 LDG.E R21, desc[UR4][R10.64+0x40] ;  /* 0x000040040a153981 */ /* 0x000f22000c1e1900 */
[----:B------:R-:W-:Y:S02]  /*0540*/  @P2 LOP3.LUT R4, R4, R23, RZ, 0x3c, !PT ;  /* 0x0000001704042212 */ /* 0x000fe400078e3cff */
[----:B------:R-:W-:Y:S01]  /*0550*/  @P2 LOP3.LUT R2, R2, R25, RZ, 0x3c, !PT ;  /* 0x0000001902022212 */ /* 0x000fe200078e3cff */
[----:B------:R-:W4:Y:S04]  /*0560*/  @P3 LDG.E R23, desc[UR4][R10.64+0x48] ;  /* 0x000048040a173981 */ /* 0x000f28000c1e1900 */
[----:B------:R-:W4:Y:S01]  /*0570*/  @P4 LDG.E R25, desc[UR4][R10.64+0x54] ;  /* 0x000054040a194981 */ /* 0x000f22000c1e1900 */
[----:B--2---:R-:W-:-:S03]  /*0580*/  @P1 LOP3.LUT R5, R5, R18, RZ, 0x3c, !PT ;  /* 0x0000001205051212 */ /* 0x004fc600078e3cff */
[----:B------:R-:W2:Y:S01]  /*0590*/  @P3 LDG.E R18, desc[UR4][R10.64+0x44] ;  /* 0x000044040a123981 */ /* 0x000ea2000c1e1900 */
[----:B---3--:R-:W-:-:S03]  /*05a0*/  @P2 LOP3.LUT R5, R5, R20, RZ, 0x3c, !PT ;  /* 0x0000001405052212 */ /* 0x008fc600078e3cff */
[----:B------:R-:W3:Y:S01]  /*05b0*/  @P4 LDG.E R20, desc[UR4][R10.64+0x58] ;  /* 0x000058040a144981 */ /* 0x000ee2000c1e1900 */
[----:B----4-:R-:W-:-:S03]  /*05c0*/  @P3 LOP3.LUT R3, R3, R22, RZ, 0x3c, !PT ;  /* 0x0000001603033212 */ /* 0x010fc600078e3cff */
[----:B------:R-:W4:Y:S01]  /*05d0*/  @P4 LDG.E R22, desc[UR4][R10.64+0x60] ;  /* 0x000060040a164981 */ /* 0x000f22000c1e1900 */
[----:B------:R-:W-:Y:S02]  /*05e0*/  LOP3.LUT P0, RZ, R24, 0x80, RZ, 0xc0, !PT ;  /* 0x0000008018ff7812 */ /* 0x000fe4000780c0ff */
[----:B------:R-:W-:Y:S02]  /*05f0*/  @P5 LOP3.LUT R15, R15, R26, RZ, 0x3c, !PT ;  /* 0x0000001a0f0f5212 */ /* 0x000fe400078e3cff */
[----:B------:R-:W4:Y:S01]  /*0600*/  @P6 LDG.E R26, desc[UR4][R10.64+0x78] ;  /* 0x000078040a1a6981 */ /* 0x000f22000c1e1900 */
[----:B------:R-:W-:-:S03]  /*0610*/  @P3 LOP3.LUT R4, R4, R21, RZ, 0x3c, !PT ;  /* 0x0000001504043212 */ /* 0x000fc600078e3cff */
[----:B------:R-:W4:Y:S01]  /*0620*/  @P4 LDG.E R21, desc[UR4][R10.64+0x5c] ;  /* 0x00005c040a154981 */ /* 0x000f22000c1e1900 */
[----:B------:R-:W-:-:S03]  /*0630*/  @P3 LOP3.LUT R2, R2, R23, RZ, 0x3c, !PT ;  /* 0x0000001702023212 */ /* 0x000fc600078e3cff */
[----:B------:R-:W4:Y:S01]  /*0640*/  @P5 LDG.E R23, desc[UR4][R10.64+0x68] ;  /* 0x000068040a175981 */ /* 0x000f22000c1e1900 */
[----:B------:R-:W-:-:S03]  /*0650*/  @P4 LOP3.LUT R4, R4, R25, RZ, 0x3c, !PT ;  /* 0x0000001904044212 */ /* 0x000fc600078e3cff */
[----:B------:R-:W4:Y:S01]  /*0660*/  @P5 LDG.E R25, desc[UR4][R10.64+0x70] ;  /* 0x000070040a195981 */ /* 0x000f22000c1e1900 */
[----:B--2---:R-:W-:-:S03]  /*0670*/  @P3 LOP3.LUT R5, R5, R18, RZ, 0x3c, !PT ;  /* 0x0000001205053212 */ /* 0x004fc600078e3cff */
[----:B------:R-:W2:Y:S01]  /*0680*/  @P5 LDG.E R18, desc[UR4][R10.64+0x6c] ;  /* 0x00006c040a125981 */ /* 0x000ea2000c1e1900 */
[----:B---3--:R-:W-:-:S03]  /*0690*/  @P4 LOP3.LUT R5, R5, R20, RZ, 0x3c, !PT ;  /* 0x0000001405054212 */ /* 0x008fc600078e3cff */
[----:B------:R-:W3:Y:S01]  /*06a0*/  @P5 LDG.E R20, desc[UR4][R10.64+0x74] ;  /* 0x000074040a145981 */ /* 0x000ee2000c1e1900 */
[----:B----4-:R-:W-:-:S03]  /*06b0*/  @P4 LOP3.LUT R3, R3, R22, RZ, 0x3c, !PT ;  /* 0x0000001603034212 */ /* 0x010fc600078e3cff */
[----:B------:R-:W4:Y:S01]  /*06c0*/  @P0 LDG.E R22, desc[UR4][R10.64+0x8c] ;  /* 0x00008c040a160981 */ /* 0x000f22000c1e1900 */
[----:B------:R-:W-:-:S03]  /*06d0*/  @P6 LOP3.LUT R15, R15, R26, RZ, 0x3c, !PT ;  /* 0x0000001a0f0f6212 */ /* 0x000fc600078e3cff */
        /* <DEDUP_REMOVED lines=13> */
[----:B------:R-:W-:Y:S02]  /*07b0*/  @P6 LOP3.LUT R4, R4, R27, RZ, 0x3c, !PT ;  /* 0x0000001b04046212 */ /* 0x000fe400078e3cff */
[----:B------:R-:W-:Y:S02]  /*07c0*/  @P6 LOP3.LUT R2, R2, R21, RZ, 0x3c, !PT ;  /* 0x0000001502026212 */ /* 0x000fe400078e3cff */
[----:B------:R-:W-:Y:S02]  /*07d0*/  @P0 LOP3.LUT R4, R4, R23, RZ, 0x3c, !PT ;  /* 0x0000001704040212 */ /* 0x000fe400078e3cff */
[----:B------:R-:W-:Y:S02]  /*07e0*/  @P0 LOP3.LUT R2, R2, R25, RZ, 0x3c, !PT ;  /* 0x0000001902020212 */ /* 0x000fe400078e3cff */
[----:B--2---:R-:W-:Y:S02]  /*07f0*/  @P6 LOP3.LUT R5, R5, R18, RZ, 0x3c, !PT ;  /* 0x0000001205056212 */ /* 0x004fe400078e3cff */
[----:B---3--:R-:W-:-:S02]  /*0800*/  @P6 LOP3.LUT R3, R3, R20, RZ, 0x3c, !PT ;  /* 0x0000001403036212 */ /* 0x008fc400078e3cff */
[----:B----4-:R-:W-:Y:S02]  /*0810*/  @P0 LOP3.LUT R5, R5, R22, RZ, 0x3c, !PT ;  /* 0x0000001605050212 */ /* 0x010fe400078e3cff */
[----:B------:R-:W-:Y:S02]  /*0820*/  @P0 LOP3.LUT R3, R3, R26, RZ, 0x3c, !PT ;  /* 0x0000001a03030212 */ /* 0x000fe400078e3cff */
[----:B------:R-:W-:-:S13]  /*0830*/  R2P PR, R24.B1, 0x7f ;  /* 0x0000007f18007804 */ /* 0x000fda0000001000 */
[----:B------:R-:W2:Y:S04]  /*0840*/  @P0 LDG.E R18, desc[UR4][R10.64+0xa0] ;  /* 0x0000a0040a120981 */ /* 0x000ea8000c1e1900 */
[----:B------:R-:W3:Y:S04]  /*0850*/  @P1 LDG.E R22, desc[UR4][R10.64+0xb4] ;  /* 0x0000b4040a161981 */ /* 0x000ee8000c1e1900 */
[----:B------:R-:W4:Y:S04]  /*0860*/  @P2 LDG.E R26, desc[UR4][R10.64+0xc8] ;  /* 0x0000c8040a1a2981 */ /* 0x000f28000c1e1900 */
[----:B------:R-:W4:Y:S04]  /*0870*/  @P3 LDG.E R28, desc[UR4][R10.64+0xdc] ;  /* 0x0000dc040a1c3981 */ /* 0x000f28000c1e1900 */
[----:B------:R-:W4:Y:S04]  /*0880*/  @P0 LDG.E R23, desc[UR4][R10.64+0xa4] ;  /* 0x0000a4040a170981 */ /* 0x000f28000c1e1900 */
[----:B------:R-:W4:Y:S04]  /*0890*/  @P0 LDG.E R20, desc[UR4][R10.64+0xa8] ;  /* 0x0000a8040a140981 */ /* 0x000f28000c1e1900 */
[----:B------:R-:W4:Y:S04]  /*08a0*/  @P4 LDG.E R25, desc[UR4][R10.64+0xf0] ;  /* 0x0000f0040a194981 */ /* 0x000f28000c1e1900 */
        /* <DEDUP_REMOVED lines=21> */
[----:B------:R-:W-:Y:S02]  /*0a00*/  LOP3.LUT P0, RZ, R24, 0x8000, RZ, 0xc0, !PT ;  /* 0x0000800018ff7812 */ /* 0x000fe4000780c0ff */
[----:B----4-:R-:W-:Y:S01]  /*0a10*/  @P5 LOP3.LUT R15, R15, R26, RZ, 0x3c, !PT ;  /* 0x0000001a0f0f5212 */ /* 0x010fe200078e3cff */
[----:B------:R-:W4:Y:S04]  /*0a20*/  @P3 LDG.E R24, desc[UR4][R10.64+0xe4] ;  /* 0x0000e4040a183981 */ /* 0x000f28000c1e1900 */
[----:B------:R-:W2:Y:S01]  /*0a30*/  @P6 LDG.E R26, desc[UR4][R10.64+0x118] ;  /* 0x000118040a1a6981 */ /* 0x000ea2000c1e1900 */
        /* <DEDUP_REMOVED lines=8> */
[----:B---3--:R-:W-:-:S03]  /*0ac0*/  @P2 LOP3.LUT R3, R3, R22, RZ, 0x3c, !PT ;  /* 0x0000001603032212 */ /* 0x008fc600078e3cff */
[----:B------:R-:W3:Y:S01]  /*0ad0*/  @P4 LDG.E R22, desc[UR4][R10.64+0x100] ;  /* 0x000100040a164981 */ /* 0x000ee2000c1e1900 */
[----:B--2---:R-:W-:-:S03]  /*0ae0*/  @P6 LOP3.LUT R15, R15, R26, RZ, 0x3c, !PT ;  /* 0x0000001a0f0f6212 */ /* 0x004fc600078e3cff */
[----:B------:R-:W2:Y:S01]  /*0af0*/  @P0 LDG.E R26, desc[UR4][R10.64+0x12c] ;  /* 0x00012c040a1a0981 */ /* 0x000ea2000c1e1900 */
[----:B----4-:R-:W-:-:S03]  /*0b00*/  @P2 LOP3.LUT R2, R2, R23, RZ, 0x3c, !PT ;  /* 0x0000001702022212 */ /* 0x010fc600078e3cff */
[----:B------:R-:W4:Y:S01]  /*0b10*/  @P4 LDG.E R23, desc[UR4][R10.64+0xfc] ;  /* 0x0000fc040a174981 */ /* 0x000f22000c1e1900 */
[----:B------:R-:W-:-:S03]  /*0b20*/  @P2 LOP3.LUT R5, R5, R20, RZ, 0x3c, !PT ;  /* 0x0000001405052212 */ /* 0x000fc600078e3cff */
[----:B------:R-:W4:Y:S01]  /*0b30*/  @P4 LDG.E R20, desc[UR4][R10.64+0xf8] ;  /* 0x0000f8040a144981 */ /* 0x000f22000c1e1900 */
[----:B------:R-:W-:Y:S02]  /*0b40*/  @P3 LOP3.LUT R2, R2, R27, RZ, 0x3c, !PT ;  /* 0x0000001b02023212 */ /* 0x000fe400078e3cff */
[----:B------:R-:W-:Y:S01]  /*0b50*/  @P3 LOP3.LUT R4, R4, R25, RZ, 0x3c, !PT ;  /* 0x0000001904043212 */ /* 0x000fe200078e3cff */
[----:B------:R-:W4:Y:S01]  /*0b60*/  @P5 LDG.E R27, desc[UR4][R10.64+0x110] ;  /* 0x000110040a1b5981 */ /* 0x000f22000c1e1900 */
[----:B------:R-:W-:-:S03]  /*0b70*/  @P3 LOP3.LUT R5, R5, R24, RZ, 0x3c, !PT ;  /* 0x0000001805053212 */ /* 0x000fc600078e3cff */
[----:B------:R-:W4:Y:S04]  /*0b80*/  @P5 LDG.E R25, desc[UR4][R10.64+0x108] ;  /* 0x000108040a195981 */ /* 0x000f28000c1e1900 */
        /* <DEDUP_REMOVED lines=19> */
[----:B------:R-:W-:-:S05]  /*0cc0*/  VIADD R19, R19, 0x10 ;  /* 0x0000001013137836 */ /* 0x000fca0000000000 */
[----:B------:R-:W-:Y:S02]  /*0cd0*/  ISETP.NE.AND P1, PT, R19, 0x20, PT ;  /* 0x000000201300780c */ /* 0x000fe40003f25270 */
[----:B------:R-:W-:Y:S02]  /*0ce0*/  @P5 LOP3.LUT R3, R3, R18, RZ, 0x3c, !PT ;  /* 0x0000001203035212 */ /* 0x000fe400078e3cff */
[----:B------:R-:W-:Y:S02]  /*0cf0*/  @P6 LOP3.LUT R4, R4, R21, RZ, 0x3c, !PT ;  /* 0x0000001504046212 */ /* 0x000fe400078e3cff */
[----:B---3--:R-:W-:-:S04]  /*0d00*/  @P6 LOP3.LUT R3, R3, R22, RZ, 0x3c, !PT ;  /* 0x0000001603036212 */ /* 0x008fc800078e3cff */
[----:B--2---:R-:W-:Y:S02]  /*0d10*/  @P0 LOP3.LUT R3, R3, R26, RZ, 0x3c, !PT ;  /* 0x0000001a03030212 */ /* 0x004fe400078e3cff */
[----:B----4-:R-:W-:Y:S02]  /*0d20*/  @P6 LOP3.LUT R2, R2, R23, RZ, 0x3c, !PT ;  /* 0x0000001702026212 */ /* 0x010fe400078e3cff */
[----:B------:R-:W-:Y:S02]  /*0d30*/  @P6 LOP3.LUT R5, R5, R20, RZ, 0x3c, !PT ;  /* 0x0000001405056212 */ /* 0x000fe400078e3cff */
[----:B------:R-:W-:Y:S02]  /*0d40*/  @P0 LOP3.LUT R2, R2, R27, RZ, 0x3c, !PT ;  /* 0x0000001b02020212 */ /* 0x000fe400078e3cff */
[----:B------:R-:W-:Y:S02]  /*0d50*/  @P0 LOP3.LUT R4, R4, R25, RZ, 0x3c, !PT ;  /* 0x0000001904040212 */ /* 0x000fe400078e3cff */
[----:B------:R-:W-:Y:S01]  /*0d60*/  @P0 LOP3.LUT R5, R5, R24, RZ, 0x3c, !PT ;  /* 0x0000001805050212 */ /* 0x000fe200078e3cff */
[----:B------:R-:W-:Y:S06]  /*0d70*/  @P1 BRA `(.L_x_5) ;  /* 0xfffffff400481947 */ /* 0x000fec000383ffff */
[----:B------:R-:W-:-:S05]  /*0d80*/  VIADD R17, R17, 0x1 ;  /* 0x0000000111117836 */ /* 0x000fca0000000000 */
[----:B------:R-:W-:-:S13]  /*0d90*/  ISETP.NE.AND P0, PT, R17, 0x5, PT ;  /* 0x000000051100780c */ /* 0x000fda0003f05270 */
[----:B------:R-:W-:Y:S05]  /*0da0*/  @P0 BRA `(.L_x_6) ;  /* 0xfffffff400300947 */ /* 0x000fea000383ffff */
[----:B------:R1:W-:Y:S01]  /*0db0*/  STG.E.64 desc[UR4][R6.64+0x8], R4 ;  /* 0x0000080406007986 */ /* 0x0003e2000c101b04 */
[----:B------:R-:W-:Y:S01]  /*0dc0*/  VIADD R14, R14, 0x1 ;  /* 0x000000010e0e7836 */ /* 0x000fe20000000000 */
[----:B------:R-:W-:Y:S02]  /*0dd0*/  LOP3.LUT R11, R13, 0x3, RZ, 0xc0, !PT ;  /* 0x000000030d0b7812 */ /* 0x000fe400078ec0ff */
[----:B------:R1:W-:Y:S02]  /*0de0*/  STG.E.64 desc[UR4][R6.64+0x10], R2 ;  /* 0x0000100206007986 */ /* 0x0003e4000c101b04 */
[----:B------:R-:W-:Y:S02]  /*0df0*/  ISETP.GE.U32.AND P0, PT, R14, R11, PT ;  /* 0x0000000b0e00720c */ /* 0x000fe40003f06070 */
[----:B------:R1:W-:Y:S11]  /*0e00*/  STG.E desc[UR4][R6.64+0x4], R15 ;  /* 0x0000040f06007986 */ /* 0x0003f6000c101904 */
[----:B------:R-:W-:Y:S05]  /*0e10*/  @!P0 BRA `(.L_x_7) ;  /* 0xfffffff400048947 */ /* 0x000fea000383ffff */
.L_x_4:
[----:B------:R-:W-:Y:S05]  /*0e20*/  BSYNC.RECONVERGENT B1 ;  /* 0x0000000000017941 */ /* 0x000fea0003800200 */
.L_x_3:
[C---:B------:R-:W-:Y:S01]  /*0e30*/  ISETP.GT.U32.AND P0, PT, R13.reuse, 0x3, PT ;  /* 0x000000030d00780c */ /* 0x040fe20003f04070 */
[----:B------:R-:W-:Y:S01]  /*0e40*/  VIADD R12, R12, 0x1 ;  /* 0x000000010c0c7836 */ /* 0x000fe20000000000 */
[--C-:B------:R-:W-:Y:S02]  /*0e50*/  SHF.R.U64 R13, R13, 0x2, R0.reuse ;  /* 0x000000020d0d7819 */ /* 0x100fe40000001200 */
[----:B------:R-:W-:Y:S02]  /*0e60*/  ISETP.GT.U32.AND.EX P0, PT, R0, RZ, PT, P0 ;  /* 0x000000ff0000720c */ /* 0x000fe40003f04100 */
[----:B------:R-:W-:-:S11]  /*0e70*/  SHF.R.U32.HI R0, RZ, 0x2, R0 ;  /* 0x00000002ff007819 */ /* 0x000fd60000011600 */
[----:B------:R-:W-:Y:S05]  /*0e80*/  @P0 BRA `(.L_x_8) ;  /* 0xfffffff000c80947 */ /* 0x000fea000383ffff */
.L_x_2:
[----:B------:R-:W-:Y:S05]  /*0e90*/  BSYNC.RECONVERGENT B0 ;  /* 0x0000000000007941 */ /* 0x000fea0003800200 */
.L_x_1:
[----:B------:R-:W-:Y:S04]  /*0ea0*/  STG.E.64 desc[UR4][R6.64+0x18], RZ ;  /* 0x000018ff06007986 */ /* 0x000fe8000c101b04 */
[----:B------:R-:W-:Y:S04]  /*0eb0*/  STG.E desc[UR4][R6.64+0x20], RZ ;  /* 0x000020ff06007986 */ /* 0x000fe8000c101904 */
[----:B------:R-:W-:Y:S01]  /*0ec0*/  STG.E.64 desc[UR4][R6.64+0x28], RZ ;  /* 0x000028ff06007986 */ /* 0x000fe2000c101b04 */
[----:B------:R-:W-:Y:S05]  /*0ed0*/  EXIT ;  /* 0x000000000000794d */ /* 0x000fea0003800000 */
.L_x_9:
        /* <DEDUP_REMOVED lines=10> */
.L_x_11:


//--------------------- .nv.global.init           --------------------------
	.section	.nv.global.init,"aw",@progbits
	.align	4
.nv.global.init:
	.type		mrg32k3aM1SubSeq,@object
	.size		mrg32k3aM1SubSeq,(mrg32k3aM2SubSeq - mrg32k3aM1SubSeq)
mrg32k3aM1SubSeq:
        /*0000*/ 	.byte	0x0b, 0xcc, 0xee, 0x04, 0x73, 0x29, 0x8b, 0x6f, 0xf6, 0x53, 0x03, 0xf6, 0x23, 0xf6, 0xea, 0xda
        /* <DEDUP_REMOVED lines=125> */
	.type		mrg32k3aM2SubSeq,@object
	.size		mrg32k3aM2SubSeq,(mrg32k3aM1 - mrg32k3aM2SubSeq)
mrg32k3aM2SubSeq:
        /* <DEDUP_REMOVED lines=126> */
	.type		mrg32k3aM1,@object
	.size		mrg32k3aM1,(mrg32k3aM1Seq - mrg32k3aM1)
mrg32k3aM1:
        /* <DEDUP_REMOVED lines=144> */
	.type		mrg32k3aM1Seq,@object
	.size		mrg32k3aM1Seq,(mrg32k3aM2 - mrg32k3aM1Seq)
mrg32k3aM1Seq:
        /* <DEDUP_REMOVED lines=144> */
	.type		mrg32k3aM2,@object
	.size		mrg32k3aM2,(mrg32k3aM2Seq - mrg32k3aM2)
mrg32k3aM2:
        /* <DEDUP_REMOVED lines=144> */
	.type		mrg32k3aM2Seq,@object
	.size		mrg32k3aM2Seq,(precalc_xorwow_matrix - mrg32k3aM2Seq)
mrg32k3aM2Seq:
        /* <DEDUP_REMOVED lines=144> */
	.type		precalc_xorwow_matrix,@object
	.size		precalc_xorwow_matrix,(precalc_xorwow_offset_matrix - precalc_xorwow_matrix)
precalc_xorwow_matrix:
        /* <DEDUP_REMOVED lines=6400> */
	.type		precalc_xorwow_offset_matrix,@object
	.size		precalc_xorwow_offset_matrix,(.L_1 - precalc_xorwow_offset_matrix)
precalc_xorwow_offset_matrix:
        /* <DEDUP_REMOVED lines=6400> */
.L_1:


//--------------------- .nv.shared.reserved.0     --------------------------
	.section	.nv.shared.reserved.0,"aw",@nobits
	.weak		__nv_reservedSMEM_offset_0_alias
	.size		__nv_reservedSMEM_offset_0_alias, 0, 64
	.other		__nv_reservedSMEM_offset_0_alias,@"STO_CUDA_RESERVED_SHARED STV_DEFAULT"
__nv_reservedSMEM_offset_0_alias:
	.zero		0
	.zero		64


//--------------------- .nv.constant0._Z13dropoutKernelPfS_S_fiP17curandStateXORWOW --------------------------
	.section	.nv.constant0._Z13dropoutKernelPfS_S_fiP17curandStateXORWOW,"a",@progbits
	.sectionflags	@""
	.align	4
.nv.constant0._Z13dropoutKernelPfS_S_fiP17curandStateXORWOW:
	.zero		936


//--------------------- .nv.constant0._Z22initializeCurandStatesP17curandStateXORWOWm --------------------------
	.section	.nv.constant0._Z22initializeCurandStatesP17curandStateXORWOWm,"a",@progbits
	.sectionflags	@""
	.align	4
.nv.constant0._Z22initializeCurandStatesP17curandStateXORWOWm:
	.zero		912


//--------------------- SYMBOLS --------------------------

	.type		.nv.reservedSmem.offset0,@object
	.size		.nv.reservedSmem.offset0,0x4
